//
// Generated by NVIDIA NVVM Compiler
//
// Compiler Build ID: CL-36424714
// Cuda compilation tools, release 13.0, V13.0.88
// Based on NVVM 20.0.0
//

.version 9.0
.target sm_100
.address_size 64

	// .globl	_Z14compute_kerneljjPfS_S_
// _ZZ14compute_kerneljjPfS_S_E5piece has been demoted
// _ZZ14compute_kerneljjPfS_S_E6square has been demoted

.visible .entry _Z14compute_kerneljjPfS_S_(
	.param .u32 _Z14compute_kerneljjPfS_S__param_0,
	.param .u32 _Z14compute_kerneljjPfS_S__param_1,
	.param .u64 .ptr .align 1 _Z14compute_kerneljjPfS_S__param_2,
	.param .u64 .ptr .align 1 _Z14compute_kerneljjPfS_S__param_3,
	.param .u64 .ptr .align 1 _Z14compute_kerneljjPfS_S__param_4
)
{
	.reg .pred 	%p<13>;
	.reg .b32 	%r<49>;
	.reg .b32 	%f<99>;
	.reg .b64 	%rd<26>;
	// demoted variable
	.shared .align 4 .b8 _ZZ14compute_kerneljjPfS_S_E5piece[128];
	// demoted variable
	.shared .align 4 .b8 _ZZ14compute_kerneljjPfS_S_E6square[4096];
	ld.param.u32 	%r24, [_Z14compute_kerneljjPfS_S__param_0];
	ld.param.u32 	%r23, [_Z14compute_kerneljjPfS_S__param_1];
	ld.param.u64 	%rd8, [_Z14compute_kerneljjPfS_S__param_2];
	ld.param.u64 	%rd9, [_Z14compute_kerneljjPfS_S__param_3];
	ld.param.u64 	%rd7, [_Z14compute_kerneljjPfS_S__param_4];
	cvta.to.global.u64 	%rd1, %rd8;
	cvta.to.global.u64 	%rd2, %rd9;
	mov.u32 	%r1, %tid.x;
	mov.u32 	%r2, %tid.y;
	mov.u32 	%r25, %ntid.x;
	mov.u32 	%r26, %ctaid.x;
	mad.lo.s32 	%r3, %r25, %r26, %r2;
	setp.ge.u32 	%p1, %r3, %r24;
	@%p1 bra 	$L__BB0_20;
	setp.ge.u32 	%p2, %r1, %r23;
	mov.f32 	%f98, 0f00000000;
	@%p2 bra 	$L__BB0_18;
	shl.b32 	%r27, %r1, 2;
	mov.u32 	%r28, _ZZ14compute_kerneljjPfS_S_E5piece;
	add.s32 	%r4, %r28, %r27;
	mul.lo.s32 	%r5, %r23, %r3;
	not.b32 	%r29, %r1;
	add.s32 	%r6, %r23, %r29;
	and.b32  	%r30, %r6, 96;
	setp.eq.s32 	%p3, %r30, 96;
	mov.f32 	%f98, 0f00000000;
	mov.u32 	%r46, %r1;
	@%p3 bra 	$L__BB0_7;
	add.s32 	%r44, %r1, %r5;
	mul.wide.u32 	%rd10, %r1, 4;
	add.s64 	%rd25, %rd2, %rd10;
	shr.u32 	%r31, %r6, 5;
	add.s32 	%r32, %r31, 1;
	and.b32  	%r33, %r32, 3;
	neg.s32 	%r43, %r33;
	mov.f32 	%f98, 0f00000000;
	mov.u32 	%r46, %r1;
$L__BB0_4:
	.pragma "nounroll";
	setp.ne.s32 	%p4, %r2, 0;
	@%p4 bra 	$L__BB0_6;
	ld.global.f32 	%f15, [%rd25];
	st.shared.f32 	[%r4], %f15;
$L__BB0_6:
	bar.sync 	0;
	ld.shared.f32 	%f16, [%r4];
	mul.wide.u32 	%rd11, %r44, 4;
	add.s64 	%rd12, %rd1, %rd11;
	ld.global.f32 	%f17, [%rd12];
	fma.rn.f32 	%f98, %f16, %f17, %f98;
	add.s32 	%r46, %r46, 32;
	add.s32 	%r44, %r44, 32;
	add.s64 	%rd25, %rd25, 128;
	add.s32 	%r43, %r43, 1;
	setp.ne.s32 	%p5, %r43, 0;
	@%p5 bra 	$L__BB0_4;
$L__BB0_7:
	setp.lt.u32 	%p6, %r6, 96;
	@%p6 bra 	$L__BB0_18;
	add.s32 	%r48, %r46, 64;
	add.s32 	%r47, %r46, %r5;
$L__BB0_9:
	setp.ne.s32 	%p7, %r2, 0;
	add.s32 	%r34, %r48, -64;
	mul.wide.u32 	%rd13, %r34, 4;
	add.s64 	%rd6, %rd2, %rd13;
	@%p7 bra 	$L__BB0_11;
	ld.global.f32 	%f18, [%rd6];
	st.shared.f32 	[%r4], %f18;
$L__BB0_11:
	setp.ne.s32 	%p8, %r2, 0;
	bar.sync 	0;
	ld.shared.f32 	%f19, [%r4];
	mul.wide.u32 	%rd14, %r47, 4;
	add.s64 	%rd15, %rd1, %rd14;
	ld.global.f32 	%f20, [%rd15];
	fma.rn.f32 	%f6, %f19, %f20, %f98;
	@%p8 bra 	$L__BB0_13;
	ld.global.f32 	%f21, [%rd6+128];
	st.shared.f32 	[%r4], %f21;
$L__BB0_13:
	setp.ne.s32 	%p9, %r2, 0;
	bar.sync 	0;
	ld.shared.f32 	%f22, [%r4];
	add.s32 	%r35, %r47, 32;
	mul.wide.u32 	%rd16, %r35, 4;
	add.s64 	%rd17, %rd1, %rd16;
	ld.global.f32 	%f23, [%rd17];
	fma.rn.f32 	%f7, %f22, %f23, %f6;
	@%p9 bra 	$L__BB0_15;
	ld.global.f32 	%f24, [%rd6+256];
	st.shared.f32 	[%r4], %f24;
$L__BB0_15:
	setp.ne.s32 	%p10, %r2, 0;
	bar.sync 	0;
	ld.shared.f32 	%f25, [%r4];
	add.s32 	%r36, %r47, 64;
	mul.wide.u32 	%rd18, %r36, 4;
	add.s64 	%rd19, %rd1, %rd18;
	ld.global.f32 	%f26, [%rd19];
	fma.rn.f32 	%f8, %f25, %f26, %f7;
	@%p10 bra 	$L__BB0_17;
	ld.global.f32 	%f27, [%rd6+384];
	st.shared.f32 	[%r4], %f27;
$L__BB0_17:
	bar.sync 	0;
	ld.shared.f32 	%f28, [%r4];
	add.s32 	%r37, %r47, 96;
	mul.wide.u32 	%rd20, %r37, 4;
	add.s64 	%rd21, %rd1, %rd20;
	ld.global.f32 	%f29, [%rd21];
	fma.rn.f32 	%f98, %f28, %f29, %f8;
	add.s32 	%r20, %r48, 128;
	add.s32 	%r38, %r48, 64;
	add.s32 	%r47, %r47, 128;
	setp.lt.u32 	%p11, %r38, %r23;
	mov.u32 	%r48, %r20;
	@%p11 bra 	$L__BB0_9;
$L__BB0_18:
	shl.b32 	%r39, %r2, 7;
	mov.u32 	%r40, _ZZ14compute_kerneljjPfS_S_E6square;
	add.s32 	%r22, %r40, %r39;
	shl.b32 	%r41, %r1, 2;
	add.s32 	%r42, %r22, %r41;
	st.shared.f32 	[%r42], %f98;
	bar.sync 	0;
	setp.ne.s32 	%p12, %r1, 0;
	@%p12 bra 	$L__BB0_20;
	ld.shared.f32 	%f30, [%r22];
	add.f32 	%f31, %f30, 0f00000000;
	ld.shared.f32 	%f32, [%r22+4];
	add.f32 	%f33, %f31, %f32;
	ld.shared.f32 	%f34, [%r22+8];
	add.f32 	%f35, %f33, %f34;
	ld.shared.f32 	%f36, [%r22+12];
	add.f32 	%f37, %f35, %f36;
	ld.shared.f32 	%f38, [%r22+16];
	add.f32 	%f39, %f37, %f38;
	ld.shared.f32 	%f40, [%r22+20];
	add.f32 	%f41, %f39, %f40;
	ld.shared.f32 	%f42, [%r22+24];
	add.f32 	%f43, %f41, %f42;
	ld.shared.f32 	%f44, [%r22+28];
	add.f32 	%f45, %f43, %f44;
	ld.shared.f32 	%f46, [%r22+32];
	add.f32 	%f47, %f45, %f46;
	ld.shared.f32 	%f48, [%r22+36];
	add.f32 	%f49, %f47, %f48;
	ld.shared.f32 	%f50, [%r22+40];
	add.f32 	%f51, %f49, %f50;
	ld.shared.f32 	%f52, [%r22+44];
	add.f32 	%f53, %f51, %f52;
	ld.shared.f32 	%f54, [%r22+48];
	add.f32 	%f55, %f53, %f54;
	ld.shared.f32 	%f56, [%r22+52];
	add.f32 	%f57, %f55, %f56;
	ld.shared.f32 	%f58, [%r22+56];
	add.f32 	%f59, %f57, %f58;
	ld.shared.f32 	%f60, [%r22+60];
	add.f32 	%f61, %f59, %f60;
	ld.shared.f32 	%f62, [%r22+64];
	add.f32 	%f63, %f61, %f62;
	ld.shared.f32 	%f64, [%r22+68];
	add.f32 	%f65, %f63, %f64;
	ld.shared.f32 	%f66, [%r22+72];
	add.f32 	%f67, %f65, %f66;
	ld.shared.f32 	%f68, [%r22+76];
	add.f32 	%f69, %f67, %f68;
	ld.shared.f32 	%f70, [%r22+80];
	add.f32 	%f71, %f69, %f70;
	ld.shared.f32 	%f72, [%r22+84];
	add.f32 	%f73, %f71, %f72;
	ld.shared.f32 	%f74, [%r22+88];
	add.f32 	%f75, %f73, %f74;
	ld.shared.f32 	%f76, [%r22+92];
	add.f32 	%f77, %f75, %f76;
	ld.shared.f32 	%f78, [%r22+96];
	add.f32 	%f79, %f77, %f78;
	ld.shared.f32 	%f80, [%r22+100];
	add.f32 	%f81, %f79, %f80;
	ld.shared.f32 	%f82, [%r22+104];
	add.f32 	%f83, %f81, %f82;
	ld.shared.f32 	%f84, [%r22+108];
	add.f32 	%f85, %f83, %f84;
	ld.shared.f32 	%f86, [%r22+112];
	add.f32 	%f87, %f85, %f86;
	ld.shared.f32 	%f88, [%r22+116];
	add.f32 	%f89, %f87, %f88;
	ld.shared.f32 	%f90, [%r22+120];
	add.f32 	%f91, %f89, %f90;
	ld.shared.f32 	%f92, [%r22+124];
	add.f32 	%f93, %f91, %f92;
	cvta.to.global.u64 	%rd22, %rd7;
	mul.wide.s32 	%rd23, %r3, 4;
	add.s64 	%rd24, %rd22, %rd23;
	st.global.f32 	[%rd24], %f93;
$L__BB0_20:
	ret;

}


// ===== COMPILED SASS (sm_100) =====

	.target	sm_100

	.elftype	@"ET_EXEC"


//--------------------- .note.nv.tkinfo           --------------------------
	.section	.note.nv.tkinfo,"",@"SHT_NOTE"
	.sectionflags	@"SHF_NOTE_NV_TKINFO"
	.tkinfo
        /*0018*/ 	.word	0x00000002
        /*0030*/ 	.string	""
        /*0030*/ 	.string	"ptxas"
        /*0030*/ 	.string	"Cuda compilation tools, release 13.0, V13.0.88"
        /*0030*/ 	.string	"Build cuda_13.0.r13.0/compiler.36424714_0"
        /*0030*/ 	.string	"-arch sm_100 -m 64 "



//--------------------- .note.nv.cuinfo           --------------------------
	.section	.note.nv.cuinfo,"",@"SHT_NOTE"
	.sectionflags	@"SHF_NOTE_NV_CUINFO"
        /*0018*/ 	.short	0x0002
        /*001a*/ 	.short	0x0064
        /*001c*/ 	.short	0x0082
	.zero		2


//--------------------- .nv.info                  --------------------------
	.section	.nv.info,"",@"SHT_CUDA_INFO"
	.align	4


	//----- nvinfo : EIATTR_REGCOUNT
	.align		4
        /*0000*/ 	.byte	0x04, 0x2f
        /*0002*/ 	.short	(.L_1 - .L_0)
	.align		4
.L_0:
        /*0004*/ 	.word	index@(_Z14compute_kerneljjPfS_S_)
        /*0008*/ 	.word	0x0000001e


	//----- nvinfo : EIATTR_FRAME_SIZE
	.align		4
.L_1:
        /*000c*/ 	.byte	0x04, 0x11
        /*000e*/ 	.short	(.L_3 - .L_2)
	.align		4
.L_2:
        /*0010*/ 	.word	index@(_Z14compute_kerneljjPfS_S_)
        /*0014*/ 	.word	0x00000000


	//----- nvinfo : EIATTR_MIN_STACK_SIZE
	.align		4
.L_3:
        /*0018*/ 	.byte	0x04, 0x12
        /*001a*/ 	.short	(.L_5 - .L_4)
	.align		4
.L_4:
        /*001c*/ 	.word	index@(_Z14compute_kerneljjPfS_S_)
        /*0020*/ 	.word	0x00000000
.L_5:


//--------------------- .nv.compat                --------------------------
	.section	.nv.compat,"",@"SHT_CUDA_COMPAT_INFO"
	.align	4
        /*0000*/ 	.byte	0x02, 0x09, 0x00, 0x00, 0x02, 0x02, 0x01, 0x00, 0x02, 0x05, 0x05, 0x00, 0x03, 0x07, 0x01, 0x01
        /*0010*/ 	.byte	0x02, 0x03, 0x00, 0x00, 0x02, 0x06, 0x01, 0x00, 0x04, 0x0b, 0x08, 0x00, 0x09, 0x00, 0x00, 0x00
        /*0020*/ 	.byte	0x00, 0x00, 0x00, 0x00


//--------------------- .nv.info._Z14compute_kerneljjPfS_S_ --------------------------
	.section	.nv.info._Z14compute_kerneljjPfS_S_,"",@"SHT_CUDA_INFO"
	.sectionflags	@""
	.align	4


	//----- nvinfo : EIATTR_CUDA_API_VERSION
	.align		4
        /*0000*/ 	.byte	0x04, 0x37
        /*0002*/ 	.short	(.L_7 - .L_6)
.L_6:
        /*0004*/ 	.word	0x00000082


	//----- nvinfo : EIATTR_KPARAM_INFO
	.align		4
.L_7:
        /*0008*/ 	.byte	0x04, 0x17
        /*000a*/ 	.short	(.L_9 - .L_8)
.L_8:
        /*000c*/ 	.word	0x00000000
        /*0010*/ 	.short	0x0004
        /*0012*/ 	.short	0x0018
        /*0014*/ 	.byte	0x00, 0xf5, 0x21, 0x00


	//----- nvinfo : EIATTR_KPARAM_INFO
	.align		4
.L_9:
        /*0018*/ 	.byte	0x04, 0x17
        /*001a*/ 	.short	(.L_11 - .L_10)
.L_10:
        /*001c*/ 	.word	0x00000000
        /*0020*/ 	.short	0x0003
        /*0022*/ 	.short	0x0010
        /*0024*/ 	.byte	0x00, 0xf5, 0x21, 0x00


	//----- nvinfo : EIATTR_KPARAM_INFO
	.align		4
.L_11:
        /*0028*/ 	.byte	0x04, 0x17
        /*002a*/ 	.short	(.L_13 - .L_12)
.L_12:
        /*002c*/ 	.word	0x00000000
        /*0030*/ 	.short	0x0002
        /*0032*/ 	.short	0x0008
        /*0034*/ 	.byte	0x00, 0xf5, 0x21, 0x00


	//----- nvinfo : EIATTR_KPARAM_INFO
	.align		4
.L_13:
        /*0038*/ 	.byte	0x04, 0x17
        /*003a*/ 	.short	(.L_15 - .L_14)
.L_14:
        /*003c*/ 	.word	0x00000000
        /*0040*/ 	.short	0x0001
        /*0042*/ 	.short	0x0004
        /*0044*/ 	.byte	0x00, 0xf0, 0x11, 0x00


	//----- nvinfo : EIATTR_KPARAM_INFO
	.align		4
.L_15:
        /*0048*/ 	.byte	0x04, 0x17
        /*004a*/ 	.short	(.L_17 - .L_16)
.L_16:
        /*004c*/ 	.word	0x00000000
        /*0050*/ 	.short	0x0000
        /*0052*/ 	.short	0x0000
        /*0054*/ 	.byte	0x00, 0xf0, 0x11, 0x00


	//----- nvinfo : EIATTR_SPARSE_MMA_MASK
	.align		4
.L_17:
        /*0058*/ 	.byte	0x03, 0x50
        /*005a*/ 	.short	0x0000


	//----- nvinfo : EIATTR_MAXREG_COUNT
	.align		4
        /*005c*/ 	.byte	0x03, 0x1b
        /*005e*/ 	.short	0x00ff


	//----- nvinfo : EIATTR_NUM_BARRIERS
	.align		4
        /*0060*/ 	.byte	0x02, 0x4c
        /*0062*/ 	.byte	0x01
	.zero		1


	//----- nvinfo : EIATTR_MERCURY_ISA_VERSION
	.align		4
        /*0064*/ 	.byte	0x03, 0x5f
        /*0066*/ 	.short	0x0101


	//----- nvinfo : EIATTR_VRC_CTA_INIT_COUNT
	.align		4
        /*0068*/ 	.byte	0x02, 0x4a
	.zero		1
	.zero		1


	//----- nvinfo : EIATTR_EXIT_INSTR_OFFSETS
	.align		4
        /*006c*/ 	.byte	0x04, 0x1c
        /*006e*/ 	.short	(.L_19 - .L_18)


	//   ....[0]....
.L_18:
        /*0070*/ 	.word	0x00000070


	//   ....[1]....
        /*0074*/ 	.word	0x00000710


	//   ....[2]....
        /*0078*/ 	.word	0x000009d0


	//----- nvinfo : EIATTR_CRS_STACK_SIZE
	.align		4
.L_19:
        /*007c*/ 	.byte	0x04, 0x1e
        /*007e*/ 	.short	(.L_21 - .L_20)
.L_20:
        /*0080*/ 	.word	0x00000000


	//----- nvinfo : EIATTR_CBANK_PARAM_SIZE
	.align		4
.L_21:
        /*0084*/ 	.byte	0x03, 0x19
        /*0086*/ 	.short	0x0020


	//----- nvinfo : EIATTR_PARAM_CBANK
	.align		4
        /*0088*/ 	.byte	0x04, 0x0a
        /*008a*/ 	.short	(.L_23 - .L_22)
	.align		4
.L_22:
        /*008c*/ 	.word	index@(.nv.constant0._Z14compute_kerneljjPfS_S_)
        /*0090*/ 	.short	0x0380
        /*0092*/ 	.short	0x0020


	//----- nvinfo : EIATTR_SW_WAR
	.align		4
.L_23:
        /*0094*/ 	.byte	0x04, 0x36
        /*0096*/ 	.short	(.L_25 - .L_24)
.L_24:
        /*0098*/ 	.word	0x00000008
.L_25:


//--------------------- .nv.callgraph             --------------------------
	.section	.nv.callgraph,"",@"SHT_CUDA_CALLGRAPH"
	.align	4
	.sectionentsize	8
	.align		4
        /*0000*/ 	.word	0x00000000
	.align		4
        /*0004*/ 	.word	0xffffffff
	.align		4
        /*0008*/ 	.word	0x00000000
	.align		4
        /*000c*/ 	.word	0xfffffffe
	.align		4
        /*0010*/ 	.word	0x00000000
	.align		4
        /*0014*/ 	.word	0xfffffffd
	.align		4
        /*0018*/ 	.word	0x00000000
	.align		4
        /*001c*/ 	.word	0xfffffffc


//--------------------- .text._Z14compute_kerneljjPfS_S_ --------------------------
	.section	.text._Z14compute_kerneljjPfS_S_,"ax",@progbits
	.align	128
        .global         _Z14compute_kerneljjPfS_S_
        .type           _Z14compute_kerneljjPfS_S_,@function
        .size           _Z14compute_kerneljjPfS_S_,(.L_x_5 - _Z14compute_kerneljjPfS_S_)
        .other          _Z14compute_kerneljjPfS_S_,@"STO_CUDA_ENTRY STV_DEFAULT"
_Z14compute_kerneljjPfS_S_:
.text._Z14compute_kerneljjPfS_S_:
[----:B------:R-:W-:Y:S01]  /*0000*/  LDC R1, c[0x0][0x37c] ;  /* 0x0000df00ff017b82 */ /* 0x000fe20000000800 */
[----:B------:R-:W0:Y:S01]  /*0010*/  S2R R10, SR_TID.Y ;  /* 0x00000000000a7919 */ /* 0x000e220000002200 */
[----:B------:R-:W0:Y:S01]  /*0020*/  LDCU UR4, c[0x0][0x360] ;  /* 0x00006c00ff0477ac */ /* 0x000e220008000800 */
[----:B------:R-:W0:Y:S01]  /*0030*/  S2R R3, SR_CTAID.X ;  /* 0x0000000000037919 */ /* 0x000e220000002500 */
[----:B------:R-:W1:Y:S01]  /*0040*/  LDCU UR5, c[0x0][0x380] ;  /* 0x00007000ff0577ac */ /* 0x000e620008000800 */
[----:B0-----:R-:W-:-:S05]  /*0050*/  IMAD R0, R3, UR4, R10 ;  /* 0x0000000403007c24 */ /* 0x001fca000f8e020a */
[----:B-1----:R-:W-:-:S13]  /*0060*/  ISETP.GE.U32.AND P0, PT, R0, UR5, PT ;  /* 0x0000000500007c0c */ /* 0x002fda000bf06070 */
[----:B------:R-:W-:Y:S05]  /*0070*/  @P0 EXIT ;  /* 0x000000000000094d */ /* 0x000fea0003800000 */
[----:B------:R-:W0:Y:S01]  /*0080*/  S2R R11, SR_TID.X ;  /* 0x00000000000b7919 */ /* 0x000e220000002100 */
[----:B------:R-:W0:Y:S01]  /*0090*/  LDCU UR8, c[0x0][0x384] ;  /* 0x00007080ff0877ac */ /* 0x000e220008000800 */
[----:B------:R-:W-:Y:S01]  /*00a0*/  HFMA2 R15, -RZ, RZ, 0, 0 ;  /* 0x00000000ff0f7431 */ /* 0x000fe200000001ff */
[----:B------:R-:W1:Y:S01]  /*00b0*/  LDCU.64 UR6, c[0x0][0x358] ;  /* 0x00006b00ff0677ac */ /* 0x000e620008000a00 */
[----:B------:R-:W2:Y:S01]  /*00c0*/  LDCU UR9, c[0x0][0x384] ;  /* 0x00007080ff0977ac */ /* 0x000ea20008000800 */
[----:B0-----:R-:W-:-:S13]  /*00d0*/  ISETP.GE.U32.AND P0, PT, R11, UR8, PT ;  /* 0x000000080b007c0c */ /* 0x001fda000bf06070 */
[----:B-12---:R-:W-:Y:S05]  /*00e0*/  @P0 BRA `(.L_x_0) ;  /* 0x0000000400600947 */ /* 0x006fea0003800000 */
[----:B------:R-:W0:Y:S01]  /*00f0*/  S2UR UR5, SR_CgaCtaId ;  /* 0x00000000000579c3 */ /* 0x000e220000008800 */
[-C--:B------:R-:W-:Y:S01]  /*0100*/  LOP3.LUT R2, RZ, R11.reuse, RZ, 0x33, !PT ;  /* 0x0000000bff027212 */ /* 0x080fe200078e33ff */
[----:B------:R-:W-:Y:S01]  /*0110*/  UMOV UR4, 0x400 ;  /* 0x0000040000047882 */ /* 0x000fe20000000000 */
[----:B------:R-:W-:Y:S02]  /*0120*/  MOV R15, RZ ;  /* 0x000000ff000f7202 */ /* 0x000fe40000000f00 */
[----:B------:R-:W-:Y:S02]  /*0130*/  IADD3 R6, PT, PT, R2, UR8, RZ ;  /* 0x0000000802067c10 */ /* 0x000fe4000fffe0ff */
[----:B------:R-:W-:Y:S02]  /*0140*/  MOV R9, R11 ;  /* 0x0000000b00097202 */ /* 0x000fe40000000f00 */
[C---:B------:R-:W-:Y:S02]  /*0150*/  LOP3.LUT R2, R6.reuse, 0x60, RZ, 0xc0, !PT ;  /* 0x0000006006027812 */ /* 0x040fe400078ec0ff */
[----:B------:R-:W-:-:S02]  /*0160*/  ISETP.GE.U32.AND P0, PT, R6, 0x60, PT ;  /* 0x000000600600780c */ /* 0x000fc40003f06070 */
[----:B------:R-:W-:Y:S01]  /*0170*/  ISETP.NE.AND P1, PT, R2, 0x60, PT ;  /* 0x000000600200780c */ /* 0x000fe20003f25270 */
[----:B0-----:R-:W-:-:S06]  /*0180*/  ULEA UR4, UR5, UR4, 0x18 ;  /* 0x0000000405047291 */ /* 0x001fcc000f8ec0ff */
[----:B------:R-:W-:-:S06]  /*0190*/  LEA R14, R11, UR4, 0x2 ;  /* 0x000000040b0e7c11 */ /* 0x000fcc000f8e10ff */
[----:B------:R-:W-:Y:S05]  /*01a0*/  @!P1 BRA `(.L_x_1) ;  /* 0x0000000000749947 */ /* 0x000fea0003800000 */
[----:B------:R-:W0:Y:S01]  /*01b0*/  LDC.64 R4, c[0x0][0x390] ;  /* 0x0000e400ff047b82 */ /* 0x000e220000000a00 */
[----:B------:R-:W-:Y:S01]  /*01c0*/  LEA.HI R6, R6, 0x1, RZ, 0x1b ;  /* 0x0000000106067811 */ /* 0x000fe200078fd8ff */
[----:B------:R-:W-:Y:S02]  /*01d0*/  HFMA2 R15, -RZ, RZ, 0, 0 ;  /* 0x00000000ff0f7431 */ /* 0x000fe400000001ff */
[----:B------:R-:W-:Y:S01]  /*01e0*/  IMAD R13, R0, UR8, R11 ;  /* 0x00000008000d7c24 */ /* 0x000fe2000f8e020b */
[----:B------:R-:W-:Y:S02]  /*01f0*/  MOV R9, R11 ;  /* 0x0000000b00097202 */ /* 0x000fe40000000f00 */
[----:B------:R-:W-:Y:S01]  /*0200*/  LOP3.LUT R6, R6, 0x3, RZ, 0xc0, !PT ;  /* 0x0000000306067812 */ /* 0x000fe200078ec0ff */
[----:B------:R-:W1:Y:S03]  /*0210*/  LDC.64 R2, c[0x0][0x388] ;  /* 0x0000e200ff027b82 */ /* 0x000e660000000a00 */
[----:B------:R-:W-:Y:S01]  /*0220*/  IADD3 R8, PT, PT, -R6, RZ, RZ ;  /* 0x000000ff06087210 */ /* 0x000fe20007ffe1ff */
[----:B0-----:R-:W-:-:S03]  /*0230*/  IMAD.WIDE.U32 R4, R11, 0x4, R4 ;  /* 0x000000040b047825 */ /* 0x001fc600078e0004 */
[----:B------:R-:W-:Y:S02]  /*0240*/  MOV R16, R4 ;  /* 0x0000000400107202 */ /* 0x000fe40000000f00 */
[----:B------:R-:W-:-:S07]  /*0250*/  MOV R17, R5 ;  /* 0x0000000500117202 */ /* 0x000fce0000000f00 */
.L_x_2:
[----:B------:R-:W-:-:S13]  /*0260*/  ISETP.NE.AND P1, PT, R10, RZ, PT ;  /* 0x000000ff0a00720c */ /* 0x000fda0003f25270 */
[----:B------:R-:W-:Y:S02]  /*0270*/  @!P1 MOV R7, R17 ;  /* 0x0000001100079202 */ /* 0x000fe40000000f00 */
[----:B------:R-:W-:-:S05]  /*0280*/  @!P1 MOV R6, R16 ;  /* 0x0000001000069202 */ /* 0x000fca0000000f00 */
[----:B------:R-:W2:Y:S01]  /*0290*/  @!P1 LDG.E R7, desc[UR6][R6.64] ;  /* 0x0000000606079981 */ /* 0x000ea2000c1e1900 */
[----:B------:R-:W-:Y:S05]  /*02a0*/  WARPSYNC.ALL ;  /* 0x0000000000007948 */ /* 0x000fea0003800000 */
[----:B-1----:R-:W-:Y:S01]  /*02b0*/  IMAD.WIDE.U32 R4, R13, 0x4, R2 ;  /* 0x000000040d047825 */ /* 0x002fe200078e0002 */
[----:B--2---:R-:W-:Y:S01]  /*02c0*/  @!P1 STS [R14], R7 ;  /* 0x000000070e009388 */ /* 0x004fe20000000800 */
[----:B------:R-:W-:Y:S06]  /*02d0*/  BAR.SYNC.DEFER_BLOCKING 0x0 ;  /* 0x0000000000007b1d */ /* 0x000fec0000010000 */
[----:B------:R-:W2:Y:S01]  /*02e0*/  LDG.E R4, desc[UR6][R4.64] ;  /* 0x0000000604047981 */ /* 0x000ea2000c1e1900 */
[----:B------:R-:W-:-:S02]  /*02f0*/  IADD3 R8, PT, PT, R8, 0x1, RZ ;  /* 0x0000000108087810 */ /* 0x000fc40007ffe0ff */
[----:B------:R-:W-:Y:S01]  /*0300*/  IADD3 R16, P2, PT, R16, 0x80, RZ ;  /* 0x0000008010107810 */ /* 0x000fe20007f5e0ff */
[----:B------:R-:W2:Y:S01]  /*0310*/  LDS R12, [R14] ;  /* 0x000000000e0c7984 */ /* 0x000ea20000000800 */
[----:B------:R-:W-:Y:S02]  /*0320*/  ISETP.NE.AND P1, PT, R8, RZ, PT ;  /* 0x000000ff0800720c */ /* 0x000fe40003f25270 */
[----:B------:R-:W-:Y:S02]  /*0330*/  IADD3 R9, PT, PT, R9, 0x20, RZ ;  /* 0x0000002009097810 */ /* 0x000fe40007ffe0ff */
[----:B------:R-:W-:Y:S02]  /*0340*/  IADD3 R13, PT, PT, R13, 0x20, RZ ;  /* 0x000000200d0d7810 */ /* 0x000fe40007ffe0ff */
[----:B------:R-:W-:Y:S01]  /*0350*/  IADD3.X R17, PT, PT, RZ, R17, RZ, P2, !PT ;  /* 0x00000011ff117210 */ /* 0x000fe200017fe4ff */
[----:B--2---:R-:W-:-:S06]  /*0360*/  FFMA R15, R12, R4, R15 ;  /* 0x000000040c0f7223 */ /* 0x004fcc000000000f */
[----:B------:R-:W-:Y:S05]  /*0370*/  @P1 BRA `(.L_x_2) ;  /* 0xfffffffc00b81947 */ /* 0x000fea000383ffff */
.L_x_1:
[----:B------:R-:W-:Y:S05]  /*0380*/  @!P0 BRA `(.L_x_0) ;  /* 0x0000000000b88947 */ /* 0x000fea0003800000 */
[----:B------:R-:W0:Y:S01]  /*0390*/  LDC.64 R2, c[0x0][0x388] ;  /* 0x0000e200ff027b82 */ /* 0x000e220000000a00 */
[----:B------:R-:W1:Y:S01]  /*03a0*/  LDCU UR4, c[0x0][0x384] ;  /* 0x00007080ff0477ac */ /* 0x000e620008000800 */
[----:B------:R-:W-:Y:S02]  /*03b0*/  ISETP.NE.AND P1, PT, R10, RZ, PT ;  /* 0x000000ff0a00720c */ /* 0x000fe40003f25270 */
[----:B------:R-:W-:-:S04]  /*03c0*/  IADD3 R16, PT, PT, R9, 0x40, RZ ;  /* 0x0000004009107810 */ /* 0x000fc80007ffe0ff */
[----:B------:R-:W2:Y:S01]  /*03d0*/  LDC.64 R4, c[0x0][0x390] ;  /* 0x0000e400ff047b82 */ /* 0x000ea20000000a00 */
[----:B-1----:R-:W-:-:S07]  /*03e0*/  IMAD R17, R0, UR4, R9 ;  /* 0x0000000400117c24 */ /* 0x002fce000f8e0209 */
.L_x_3:
[----:B------:R-:W-:-:S05]  /*03f0*/  IADD3 R13, PT, PT, R16, -0x40, RZ ;  /* 0xffffffc0100d7810 */ /* 0x000fca0007ffe0ff */
[----:B--2---:R-:W-:-:S05]  /*0400*/  IMAD.WIDE.U32 R12, R13, 0x4, R4 ;  /* 0x000000040d0c7825 */ /* 0x004fca00078e0004 */
[----:B------:R-:W2:Y:S01]  /*0410*/  @!P1 LDG.E R9, desc[UR6][R12.64] ;  /* 0x000000060c099981 */ /* 0x000ea2000c1e1900 */
[----:B------:R-:W-:Y:S05]  /*0420*/  WARPSYNC.ALL ;  /* 0x0000000000007948 */ /* 0x000fea0003800000 */
[----:B--2---:R1:W-:Y:S01]  /*0430*/  @!P1 STS [R14], R9 ;  /* 0x000000090e009388 */ /* 0x0043e20000000800 */
[----:B------:R-:W-:Y:S01]  /*0440*/  BAR.SYNC.DEFER_BLOCKING 0x0 ;  /* 0x0000000000007b1d */ /* 0x000fe20000010000 */
[----:B------:R-:W-:-:S13]  /*0450*/  ISETP.NE.AND P1, PT, R10, RZ, PT ;  /* 0x000000ff0a00720c */ /* 0x000fda0003f25270 */
[----:B------:R-:W2:Y:S01]  /*0460*/  @!P1 LDG.E R21, desc[UR6][R12.64+0x80] ;  /* 0x000080060c159981 */ /* 0x000ea2000c1e1900 */
[----:B0-----:R-:W-:-:S03]  /*0470*/  IMAD.WIDE.U32 R6, R17, 0x4, R2 ;  /* 0x0000000411067825 */ /* 0x001fc600078e0002 */
[----:B------:R-:W0:Y:S04]  /*0480*/  LDS R20, [R14] ;  /* 0x000000000e147984 */ /* 0x000e280000000800 */
[----:B------:R3:W0:Y:S04]  /*0490*/  LDG.E R18, desc[UR6][R6.64] ;  /* 0x0000000606127981 */ /* 0x000628000c1e1900 */
[----:B--2---:R-:W-:Y:S01]  /*04a0*/  @!P1 STS [R14], R21 ;  /* 0x000000150e009388 */ /* 0x004fe20000000800 */
[----:B------:R-:W-:Y:S06]  /*04b0*/  BAR.SYNC.DEFER_BLOCKING 0x0 ;  /* 0x0000000000007b1d */ /* 0x000fec0000010000 */
[----:B------:R-:W2:Y:S01]  /*04c0*/  @!P1 LDG.E R25, desc[UR6][R12.64+0x100] ;  /* 0x000100060c199981 */ /* 0x000ea2000c1e1900 */
[----:B------:R-:W-:-:S03]  /*04d0*/  IADD3 R23, PT, PT, R17, 0x20, RZ ;  /* 0x0000002011177810 */ /* 0x000fc60007ffe0ff */
[----:B------:R-:W4:Y:S02]  /*04e0*/  LDS R19, [R14] ;  /* 0x000000000e137984 */ /* 0x000f240000000800 */
[----:B------:R-:W-:-:S06]  /*04f0*/  IMAD.WIDE.U32 R22, R23, 0x4, R2 ;  /* 0x0000000417167825 */ /* 0x000fcc00078e0002 */
[----:B------:R5:W4:Y:S04]  /*0500*/  LDG.E R22, desc[UR6][R22.64] ;  /* 0x0000000616167981 */ /* 0x000b28000c1e1900 */
[----:B--2---:R-:W-:Y:S01]  /*0510*/  @!P1 STS [R14], R25 ;  /* 0x000000190e009388 */ /* 0x004fe20000000800 */
[----:B------:R-:W-:Y:S06]  /*0520*/  BAR.SYNC.DEFER_BLOCKING 0x0 ;  /* 0x0000000000007b1d */ /* 0x000fec0000010000 */
[----:B------:R-:W2:Y:S01]  /*0530*/  @!P1 LDG.E R27, desc[UR6][R12.64+0x180] ;  /* 0x000180060c1b9981 */ /* 0x000ea2000c1e1900 */
[----:B---3--:R-:W-:-:S02]  /*0540*/  IADD3 R7, PT, PT, R17, 0x40, RZ ;  /* 0x0000004011077810 */ /* 0x008fc40007ffe0ff */
[----:B-1----:R-:W-:Y:S01]  /*0550*/  IADD3 R9, PT, PT, R17, 0x60, RZ ;  /* 0x0000006011097810 */ /* 0x002fe20007ffe0ff */
[----:B------:R-:W1:Y:S02]  /*0560*/  LDS R21, [R14] ;  /* 0x000000000e157984 */ /* 0x000e640000000800 */
[----:B------:R-:W-:-:S04]  /*0570*/  IMAD.WIDE.U32 R6, R7, 0x4, R2 ;  /* 0x0000000407067825 */ /* 0x000fc800078e0002 */
[----:B------:R-:W-:Y:S02]  /*0580*/  IMAD.WIDE.U32 R8, R9, 0x4, R2 ;  /* 0x0000000409087825 */ /* 0x000fe400078e0002 */
[----:B------:R-:W1:Y:S04]  /*0590*/  LDG.E R6, desc[UR6][R6.64] ;  /* 0x0000000606067981 */ /* 0x000e68000c1e1900 */
[----:B--2---:R-:W-:Y:S01]  /*05a0*/  @!P1 STS [R14], R27 ;  /* 0x0000001b0e009388 */ /* 0x004fe20000000800 */
[----:B------:R-:W-:Y:S06]  /*05b0*/  BAR.SYNC.DEFER_BLOCKING 0x0 ;  /* 0x0000000000007b1d */ /* 0x000fec0000010000 */
[----:B------:R-:W2:Y:S01]  /*05c0*/  LDG.E R8, desc[UR6][R8.64] ;  /* 0x0000000608087981 */ /* 0x000ea2000c1e1900 */
[----:B------:R-:W-:Y:S01]  /*05d0*/  IADD3 R12, PT, PT, R16, 0x40, RZ ;  /* 0x00000040100c7810 */ /* 0x000fe20007ffe0ff */
[----:B0-----:R-:W-:Y:S01]  /*05e0*/  FFMA R18, R20, R18, R15 ;  /* 0x0000001214127223 */ /* 0x001fe2000000000f */
[----:B------:R-:W-:Y:S01]  /*05f0*/  IADD3 R16, PT, PT, R16, 0x80, RZ ;  /* 0x0000008010107810 */ /* 0x000fe20007ffe0ff */
[----:B-----5:R-:W2:Y:S01]  /*0600*/  LDS R23, [R14] ;  /* 0x000000000e177984 */ /* 0x020ea20000000800 */
[----:B------:R-:W-:Y:S01]  /*0610*/  ISETP.GE.U32.AND P0, PT, R12, UR9, PT ;  /* 0x000000090c007c0c */ /* 0x000fe2000bf06070 */
[----:B----4-:R-:W-:Y:S01]  /*0620*/  FFMA R18, R19, R22, R18 ;  /* 0x0000001613127223 */ /* 0x010fe20000000012 */
[----:B------:R-:W-:-:S03]  /*0630*/  IADD3 R17, PT, PT, R17, 0x80, RZ ;  /* 0x0000008011117810 */ /* 0x000fc60007ffe0ff */
[----:B-1----:R-:W-:-:S04]  /*0640*/  FFMA R18, R21, R6, R18 ;  /* 0x0000000615127223 */ /* 0x002fc80000000012 */
[----:B--2---:R-:W-:-:S04]  /*0650*/  FFMA R15, R23, R8, R18 ;  /* 0x00000008170f7223 */ /* 0x004fc80000000012 */
[----:B------:R-:W-:Y:S05]  /*0660*/  @!P0 BRA `(.L_x_3) ;  /* 0xfffffffc00608947 */ /* 0x000fea000383ffff */
.L_x_0:
[----:B------:R-:W0:Y:S01]  /*0670*/  S2UR UR5, SR_CgaCtaId ;  /* 0x00000000000579c3 */ /* 0x000e220000008800 */
[----:B------:R-:W-:Y:S01]  /*0680*/  UMOV UR4, 0x400 ;  /* 0x0000040000047882 */ /* 0x000fe20000000000 */
[----:B------:R-:W-:Y:S01]  /*0690*/  ISETP.NE.AND P0, PT, R11, RZ, PT ;  /* 0x000000ff0b00720c */ /* 0x000fe20003f05270 */
[----:B------:R-:W-:-:S04]  /*06a0*/  UIADD3 UR4, UPT, UPT, UR4, 0x80, URZ ;  /* 0x0000008004047890 */ /* 0x000fc8000fffe0ff */
[----:B0-----:R-:W-:-:S06]  /*06b0*/  ULEA UR4, UR5, UR4, 0x18 ;  /* 0x0000000405047291 */ /* 0x001fcc000f8ec0ff */
[----:B------:R-:W-:Y:S01]  /*06c0*/  LEA R2, R10, UR4, 0x7 ;  /* 0x000000040a027c11 */ /* 0x000fe2000f8e38ff */
[----:B------:R-:W-:Y:S05]  /*06d0*/  WARPSYNC.ALL ;  /* 0x0000000000007948 */ /* 0x000fea0003800000 */
[----:B------:R-:W-:-:S05]  /*06e0*/  LEA R4, R11, R2, 0x2 ;  /* 0x000000020b047211 */ /* 0x000fca00078e10ff */
[----:B------:R0:W-:Y:S01]  /*06f0*/  STS [R4], R15 ;  /* 0x0000000f04007388 */ /* 0x0001e20000000800 */
[----:B------:R-:W-:Y:S06]  /*0700*/  BAR.SYNC.DEFER_BLOCKING 0x0 ;  /* 0x0000000000007b1d */ /* 0x000fec0000010000 */
[----:B------:R-:W-:Y:S05]  /*0710*/  @P0 EXIT ;  /* 0x000000000000094d */ /* 0x000fea0003800000 */
[----:B------:R-:W1:Y:S04]  /*0720*/  LDS.128 R8, [R2] ;  /* 0x0000000002087984 */ /* 0x000e680000000c00 */
[----:B0-----:R-:W0:Y:S04]  /*0730*/  LDS.128 R12, [R2+0x10] ;  /* 0x00001000020c7984 */ /* 0x001e280000000c00 */
[----:B------:R-:W2:Y:S04]  /*0740*/  LDS.128 R16, [R2+0x20] ;  /* 0x0000200002107984 */ /* 0x000ea80000000c00 */
[----:B------:R-:W3:Y:S01]  /*0750*/  LDS.128 R4, [R2+0x30] ;  /* 0x0000300002047984 */ /* 0x000ee20000000c00 */
[----:B-1----:R-:W-:-:S04]  /*0760*/  FADD R8, RZ, R8 ;  /* 0x00000008ff087221 */ /* 0x002fc80000000000 */
[----:B------:R-:W-:-:S04]  /*0770*/  FADD R9, R8, R9 ;  /* 0x0000000908097221 */ /* 0x000fc80000000000 */
[----:B------:R-:W-:-:S04]  /*0780*/  FADD R10, R9, R10 ;  /* 0x0000000a090a7221 */ /* 0x000fc80000000000 */
[----:B------:R-:W-:-:S04]  /*0790*/  FADD R11, R10, R11 ;  /* 0x0000000b0a0b7221 */ /* 0x000fc80000000000 */
[----:B0-----:R-:W-:Y:S02]  /*07a0*/  FADD R12, R11, R12 ;  /* 0x0000000c0b0c7221 */ /* 0x001fe40000000000 */
[----:B------:R-:W0:Y:S02]  /*07b0*/  LDS.128 R8, [R2+0x40] ;  /* 0x0000400002087984 */ /* 0x000e240000000c00 */
[----:B------:R-:W-:-:S04]  /*07c0*/  FADD R13, R12, R13 ;  /* 0x0000000d0c0d7221 */ /* 0x000fc80000000000 */
[----:B------:R-:W-:-:S04]  /*07d0*/  FADD R14, R13, R14 ;  /* 0x0000000e0d0e7221 */ /* 0x000fc80000000000 */
[----:B------:R-:W-:-:S04]  /*07e0*/  FADD R15, R14, R15 ;  /* 0x0000000f0e0f7221 */ /* 0x000fc80000000000 */
[----:B--2---:R-:W-:Y:S02]  /*07f0*/  FADD R16, R15, R16 ;  /* 0x000000100f107221 */ /* 0x004fe40000000000 */
[----:B------:R-:W1:Y:S02]  /*0800*/  LDS.128 R12, [R2+0x50] ;  /* 0x00005000020c7984 */ /* 0x000e640000000c00 */
[----:B------:R-:W-:-:S04]  /*0810*/  FADD R17, R16, R17 ;  /* 0x0000001110117221 */ /* 0x000fc80000000000 */
[----:B------:R-:W-:-:S04]  /*0820*/  FADD R18, R17, R18 ;  /* 0x0000001211127221 */ /* 0x000fc80000000000 */
[----:B------:R-:W-:-:S04]  /*0830*/  FADD R19, R18, R19 ;  /* 0x0000001312137221 */ /* 0x000fc80000000000 */
[----:B---3--:R-:W-:Y:S02]  /*0840*/  FADD R4, R19, R4 ;  /* 0x0000000413047221 */ /* 0x008fe40000000000 */
[----:B------:R-:W2:Y:S02]  /*0850*/  LDS.128 R16, [R2+0x60] ;  /* 0x0000600002107984 */ /* 0x000ea40000000c00 */
[----:B------:R-:W-:-:S04]  /*0860*/  FADD R5, R4, R5 ;  /* 0x0000000504057221 */ /* 0x000fc80000000000 */
[----:B------:R-:W-:-:S04]  /*0870*/  FADD R6, R5, R6 ;  /* 0x0000000605067221 */ /* 0x000fc80000000000 */
[----:B------:R-:W-:-:S04]  /*0880*/  FADD R7, R6, R7 ;  /* 0x0000000706077221 */ /* 0x000fc80000000000 */
[----:B0-----:R-:W-:Y:S02]  /*0890*/  FADD R8, R7, R8 ;  /* 0x0000000807087221 */ /* 0x001fe40000000000 */
[----:B------:R0:W3:Y:S02]  /*08a0*/  LDS.128 R4, [R2+0x70] ;  /* 0x0000700002047984 */ /* 0x0000e40000000c00 */
[----:B------:R-:W-:-:S04]  /*08b0*/  FADD R9, R8, R9 ;  /* 0x0000000908097221 */ /* 0x000fc80000000000 */
[----:B------:R-:W-:Y:S02]  /*08c0*/  FADD R10, R9, R10 ;  /* 0x0000000a090a7221 */ /* 0x000fe40000000000 */
[----:B------:R-:W0:Y:S02]  /*08d0*/  LDC.64 R8, c[0x0][0x398] ;  /* 0x0000e600ff087b82 */ /* 0x000e240000000a00 */
[----:B------:R-:W-:-:S04]  /*08e0*/  FADD R11, R10, R11 ;  /* 0x0000000b0a0b7221 */ /* 0x000fc80000000000 */
[----:B-1----:R-:W-:-:S04]  /*08f0*/  FADD R12, R11, R12 ;  /* 0x0000000c0b0c7221 */ /* 0x002fc80000000000 */
[----:B------:R-:W-:-:S04]  /*0900*/  FADD R13, R12, R13 ;  /* 0x0000000d0c0d7221 */ /* 0x000fc80000000000 */
[----:B------:R-:W-:-:S04]  /*0910*/  FADD R14, R13, R14 ;  /* 0x0000000e0d0e7221 */ /* 0x000fc80000000000 */
[----:B------:R-:W-:-:S04]  /*0920*/  FADD R15, R14, R15 ;  /* 0x0000000f0e0f7221 */ /* 0x000fc80000000000 */
[----:B--2---:R-:W-:Y:S01]  /*0930*/  FADD R16, R15, R16 ;  /* 0x000000100f107221 */ /* 0x004fe20000000000 */
[----:B0-----:R-:W-:-:S04]  /*0940*/  IMAD.WIDE R2, R0, 0x4, R8 ;  /* 0x0000000400027825 */ /* 0x001fc800078e0208 */
[----:B------:R-:W-:-:S04]  /*0950*/  FADD R17, R16, R17 ;  /* 0x0000001110117221 */ /* 0x000fc80000000000 */
[----:B------:R-:W-:-:S04]  /*0960*/  FADD R18, R17, R18 ;  /* 0x0000001211127221 */ /* 0x000fc80000000000 */
[----:B------:R-:W-:-:S04]  /*0970*/  FADD R19, R18, R19 ;  /* 0x0000001312137221 */ /* 0x000fc80000000000 */
[----:B---3--:R-:W-:-:S04]  /*0980*/  FADD R4, R19, R4 ;  /* 0x0000000413047221 */ /* 0x008fc80000000000 */
[----:B------:R-:W-:-:S04]  /*0990*/  FADD R5, R4, R5 ;  /* 0x0000000504057221 */ /* 0x000fc80000000000 */
[----:B------:R-:W-:-:S04]  /*09a0*/  FADD R6, R5, R6 ;  /* 0x0000000605067221 */ /* 0x000fc80000000000 */
[----:B------:R-:W-:-:S05]  /*09b0*/  FADD R7, R6, R7 ;  /* 0x0000000706077221 */ /* 0x000fca0000000000 */
[----:B------:R-:W-:Y:S01]  /*09c0*/  STG.E desc[UR6][R2.64], R7 ;  /* 0x0000000702007986 */ /* 0x000fe2000c101906 */
[----:B------:R-:W-:Y:S05]  /*09d0*/  EXIT ;  /* 0x000000000000794d */ /* 0x000fea0003800000 */
.L_x_4:
[----:B------:R-:W-:-:S00]  /*09e0*/  BRA `(.L_x_4) ;  /* 0xfffffffc00fc7947 */ /* 0x000fc0000383ffff */
[----:B------:R-:W-:-:S00]  /*09f0*/  NOP ;  /* 0x0000000000007918 */ /* 0x000fc00000000000 */
        /* <DEDUP_REMOVED lines=8> */
.L_x_5:


//--------------------- .nv.shared._Z14compute_kerneljjPfS_S_ --------------------------
	.section	.nv.shared._Z14compute_kerneljjPfS_S_,"aw",@nobits
	.sectionflags	@""
	.align	4
.nv.shared._Z14compute_kerneljjPfS_S_:
	.zero		5248


//--------------------- .nv.shared.reserved.0     --------------------------
	.section	.nv.shared.reserved.0,"aw",@nobits
	.weak		__nv_reservedSMEM_offset_0_alias
	.size		__nv_reservedSMEM_offset_0_alias, 0, 64
	.other		__nv_reservedSMEM_offset_0_alias,@"STO_CUDA_RESERVED_SHARED STV_DEFAULT"
__nv_reservedSMEM_offset_0_alias:
	.zero		0
	.zero		64


//--------------------- .nv.constant0._Z14compute_kerneljjPfS_S_ --------------------------
	.section	.nv.constant0._Z14compute_kerneljjPfS_S_,"a",@progbits
	.sectionflags	@""
	.align	4
.nv.constant0._Z14compute_kerneljjPfS_S_:
	.zero		928


//--------------------- SYMBOLS --------------------------

	.type		.nv.reservedSmem.offset0,@object
	.size		.nv.reservedSmem.offset0,0x4
	.type		.nv.reservedSmem.cap,@object
	.size		.nv.reservedSmem.cap,0x4
